//
// Generated by NVIDIA NVVM Compiler
//
// Compiler Build ID: CL-36424714
// Cuda compilation tools, release 13.0, V13.0.88
// Based on NVVM 20.0.0
//

.version 9.0
.target sm_100
.address_size 64

	// .globl	_Z5totalPfS_i
// _ZZ5totalPfS_iE10partialSum has been demoted

.visible .entry _Z5totalPfS_i(
	.param .u64 .ptr .align 1 _Z5totalPfS_i_param_0,
	.param .u64 .ptr .align 1 _Z5totalPfS_i_param_1,
	.param .u32 _Z5totalPfS_i_param_2
)
{
	.reg .pred 	%p<8>;
	.reg .b32 	%r<24>;
	.reg .b32 	%f<7>;
	.reg .b64 	%rd<11>;
	// demoted variable
	.shared .align 4 .b8 _ZZ5totalPfS_iE10partialSum[4096];
	ld.param.u64 	%rd3, [_Z5totalPfS_i_param_0];
	ld.param.u64 	%rd2, [_Z5totalPfS_i_param_1];
	ld.param.u32 	%r10, [_Z5totalPfS_i_param_2];
	cvta.to.global.u64 	%rd1, %rd3;
	mov.u32 	%r1, %ctaid.x;
	mov.u32 	%r23, %ntid.x;
	mul.lo.s32 	%r11, %r1, %r23;
	mov.u32 	%r3, %tid.x;
	add.s32 	%r4, %r11, %r3;
	add.s32 	%r5, %r4, %r11;
	setp.ge.u32 	%p1, %r5, %r10;
	shl.b32 	%r12, %r3, 2;
	mov.u32 	%r13, _ZZ5totalPfS_iE10partialSum;
	add.s32 	%r6, %r13, %r12;
	@%p1 bra 	$L__BB0_2;
	mul.wide.u32 	%rd4, %r5, 4;
	add.s64 	%rd5, %rd1, %rd4;
	ld.global.f32 	%f1, [%rd5];
	st.shared.f32 	[%r6], %f1;
	bra.uni 	$L__BB0_3;
$L__BB0_2:
	mov.b32 	%r14, 0;
	st.shared.u32 	[%r6], %r14;
$L__BB0_3:
	add.s32 	%r7, %r5, %r23;
	setp.ge.u32 	%p2, %r7, %r10;
	@%p2 bra 	$L__BB0_5;
	mul.wide.u32 	%rd6, %r7, 4;
	add.s64 	%rd7, %rd1, %rd6;
	ld.global.f32 	%f2, [%rd7];
	shl.b32 	%r18, %r23, 2;
	add.s32 	%r19, %r6, %r18;
	st.shared.f32 	[%r19], %f2;
	bra.uni 	$L__BB0_6;
$L__BB0_5:
	shl.b32 	%r15, %r23, 2;
	add.s32 	%r16, %r6, %r15;
	mov.b32 	%r17, 0;
	st.shared.u32 	[%r16], %r17;
$L__BB0_6:
	bar.sync 	0;
	setp.ge.u32 	%p3, %r3, %r23;
	@%p3 bra 	$L__BB0_8;
	shl.b32 	%r20, %r23, 2;
	add.s32 	%r21, %r6, %r20;
	ld.shared.f32 	%f3, [%r21];
	ld.shared.f32 	%f4, [%r6];
	add.f32 	%f5, %f3, %f4;
	st.shared.f32 	[%r6], %f5;
$L__BB0_8:
	shr.u32 	%r9, %r23, 1;
	setp.gt.u32 	%p4, %r23, 1;
	mov.u32 	%r23, %r9;
	@%p4 bra 	$L__BB0_6;
	bar.sync 	0;
	setp.ne.s32 	%p5, %r3, 0;
	shl.b32 	%r22, %r4, 1;
	setp.ge.s32 	%p6, %r22, %r10;
	or.pred  	%p7, %p5, %p6;
	@%p7 bra 	$L__BB0_11;
	ld.shared.f32 	%f6, [_ZZ5totalPfS_iE10partialSum];
	cvta.to.global.u64 	%rd8, %rd2;
	mul.wide.u32 	%rd9, %r1, 4;
	add.s64 	%rd10, %rd8, %rd9;
	st.global.f32 	[%rd10], %f6;
$L__BB0_11:
	ret;

}


// ===== COMPILED SASS (sm_100) =====

	.target	sm_100

	.elftype	@"ET_EXEC"


//--------------------- .note.nv.tkinfo           --------------------------
	.section	.note.nv.tkinfo,"",@"SHT_NOTE"
	.sectionflags	@"SHF_NOTE_NV_TKINFO"
	.tkinfo
        /*0018*/ 	.word	0x00000002
        /*0030*/ 	.string	""
        /*0030*/ 	.string	"ptxas"
        /*0030*/ 	.string	"Cuda compilation tools, release 13.0, V13.0.88"
        /*0030*/ 	.string	"Build cuda_13.0.r13.0/compiler.36424714_0"
        /*0030*/ 	.string	"-arch sm_100 -m 64 "



//--------------------- .note.nv.cuinfo           --------------------------
	.section	.note.nv.cuinfo,"",@"SHT_NOTE"
	.sectionflags	@"SHF_NOTE_NV_CUINFO"
        /*0018*/ 	.short	0x0002
        /*001a*/ 	.short	0x0064
        /*001c*/ 	.short	0x0082
	.zero		2


//--------------------- .nv.info                  --------------------------
	.section	.nv.info,"",@"SHT_CUDA_INFO"
	.align	4


	//----- nvinfo : EIATTR_REGCOUNT
	.align		4
        /*0000*/ 	.byte	0x04, 0x2f
        /*0002*/ 	.short	(.L_1 - .L_0)
	.align		4
.L_0:
        /*0004*/ 	.word	index@(_Z5totalPfS_i)
        /*0008*/ 	.word	0x0000000c


	//----- nvinfo : EIATTR_FRAME_SIZE
	.align		4
.L_1:
        /*000c*/ 	.byte	0x04, 0x11
        /*000e*/ 	.short	(.L_3 - .L_2)
	.align		4
.L_2:
        /*0010*/ 	.word	index@(_Z5totalPfS_i)
        /*0014*/ 	.word	0x00000000


	//----- nvinfo : EIATTR_MIN_STACK_SIZE
	.align		4
.L_3:
        /*0018*/ 	.byte	0x04, 0x12
        /*001a*/ 	.short	(.L_5 - .L_4)
	.align		4
.L_4:
        /*001c*/ 	.word	index@(_Z5totalPfS_i)
        /*0020*/ 	.word	0x00000000
.L_5:


//--------------------- .nv.compat                --------------------------
	.section	.nv.compat,"",@"SHT_CUDA_COMPAT_INFO"
	.align	4
        /*0000*/ 	.byte	0x02, 0x09, 0x00, 0x00, 0x02, 0x02, 0x01, 0x00, 0x02, 0x05, 0x05, 0x00, 0x03, 0x07, 0x01, 0x01
        /*0010*/ 	.byte	0x02, 0x03, 0x00, 0x00, 0x02, 0x06, 0x01, 0x00, 0x04, 0x0b, 0x08, 0x00, 0x09, 0x00, 0x00, 0x00
        /*0020*/ 	.byte	0x00, 0x00, 0x00, 0x00


//--------------------- .nv.info._Z5totalPfS_i    --------------------------
	.section	.nv.info._Z5totalPfS_i,"",@"SHT_CUDA_INFO"
	.sectionflags	@""
	.align	4


	//----- nvinfo : EIATTR_CUDA_API_VERSION
	.align		4
        /*0000*/ 	.byte	0x04, 0x37
        /*0002*/ 	.short	(.L_7 - .L_6)
.L_6:
        /*0004*/ 	.word	0x00000082


	//----- nvinfo : EIATTR_KPARAM_INFO
	.align		4
.L_7:
        /*0008*/ 	.byte	0x04, 0x17
        /*000a*/ 	.short	(.L_9 - .L_8)
.L_8:
        /*000c*/ 	.word	0x00000000
        /*0010*/ 	.short	0x0002
        /*0012*/ 	.short	0x0010
        /*0014*/ 	.byte	0x00, 0xf0, 0x11, 0x00


	//----- nvinfo : EIATTR_KPARAM_INFO
	.align		4
.L_9:
        /*0018*/ 	.byte	0x04, 0x17
        /*001a*/ 	.short	(.L_11 - .L_10)
.L_10:
        /*001c*/ 	.word	0x00000000
        /*0020*/ 	.short	0x0001
        /*0022*/ 	.short	0x0008
        /*0024*/ 	.byte	0x00, 0xf5, 0x21, 0x00


	//----- nvinfo : EIATTR_KPARAM_INFO
	.align		4
.L_11:
        /*0028*/ 	.byte	0x04, 0x17
        /*002a*/ 	.short	(.L_13 - .L_12)
.L_12:
        /*002c*/ 	.word	0x00000000
        /*0030*/ 	.short	0x0000
        /*0032*/ 	.short	0x0000
        /*0034*/ 	.byte	0x00, 0xf5, 0x21, 0x00


	//----- nvinfo : EIATTR_SPARSE_MMA_MASK
	.align		4
.L_13:
        /*0038*/ 	.byte	0x03, 0x50
        /*003a*/ 	.short	0x0000


	//----- nvinfo : EIATTR_MAXREG_COUNT
	.align		4
        /*003c*/ 	.byte	0x03, 0x1b
        /*003e*/ 	.short	0x00ff


	//----- nvinfo : EIATTR_NUM_BARRIERS
	.align		4
        /*0040*/ 	.byte	0x02, 0x4c
        /*0042*/ 	.byte	0x01
	.zero		1


	//----- nvinfo : EIATTR_MERCURY_ISA_VERSION
	.align		4
        /*0044*/ 	.byte	0x03, 0x5f
        /*0046*/ 	.short	0x0101


	//----- nvinfo : EIATTR_VRC_CTA_INIT_COUNT
	.align		4
        /*0048*/ 	.byte	0x02, 0x4a
	.zero		1
	.zero		1


	//----- nvinfo : EIATTR_EXIT_INSTR_OFFSETS
	.align		4
        /*004c*/ 	.byte	0x04, 0x1c
        /*004e*/ 	.short	(.L_15 - .L_14)


	//   ....[0]....
.L_14:
        /*0050*/ 	.word	0x000002f0


	//   ....[1]....
        /*0054*/ 	.word	0x00000370


	//----- nvinfo : EIATTR_CRS_STACK_SIZE
	.align		4
.L_15:
        /*0058*/ 	.byte	0x04, 0x1e
        /*005a*/ 	.short	(.L_17 - .L_16)
.L_16:
        /*005c*/ 	.word	0x00000000


	//----- nvinfo : EIATTR_CBANK_PARAM_SIZE
	.align		4
.L_17:
        /*0060*/ 	.byte	0x03, 0x19
        /*0062*/ 	.short	0x0014


	//----- nvinfo : EIATTR_PARAM_CBANK
	.align		4
        /*0064*/ 	.byte	0x04, 0x0a
        /*0066*/ 	.short	(.L_19 - .L_18)
	.align		4
.L_18:
        /*0068*/ 	.word	index@(.nv.constant0._Z5totalPfS_i)
        /*006c*/ 	.short	0x0380
        /*006e*/ 	.short	0x0014


	//----- nvinfo : EIATTR_SW_WAR
	.align		4
.L_19:
        /*0070*/ 	.byte	0x04, 0x36
        /*0072*/ 	.short	(.L_21 - .L_20)
.L_20:
        /*0074*/ 	.word	0x00000008
.L_21:


//--------------------- .nv.callgraph             --------------------------
	.section	.nv.callgraph,"",@"SHT_CUDA_CALLGRAPH"
	.align	4
	.sectionentsize	8
	.align		4
        /*0000*/ 	.word	0x00000000
	.align		4
        /*0004*/ 	.word	0xffffffff
	.align		4
        /*0008*/ 	.word	0x00000000
	.align		4
        /*000c*/ 	.word	0xfffffffe
	.align		4
        /*0010*/ 	.word	0x00000000
	.align		4
        /*0014*/ 	.word	0xfffffffd
	.align		4
        /*0018*/ 	.word	0x00000000
	.align		4
        /*001c*/ 	.word	0xfffffffc


//--------------------- .text._Z5totalPfS_i       --------------------------
	.section	.text._Z5totalPfS_i,"ax",@progbits
	.align	128
        .global         _Z5totalPfS_i
        .type           _Z5totalPfS_i,@function
        .size           _Z5totalPfS_i,(.L_x_4 - _Z5totalPfS_i)
        .other          _Z5totalPfS_i,@"STO_CUDA_ENTRY STV_DEFAULT"
_Z5totalPfS_i:
.text._Z5totalPfS_i:
[----:B------:R-:W-:Y:S01]  /*0000*/  LDC R1, c[0x0][0x37c] ;  /* 0x0000df00ff017b82 */ /* 0x000fe20000000800 */
[----:B------:R-:W0:Y:S01]  /*0010*/  S2R R9, SR_CTAID.X ;  /* 0x0000000000097919 */ /* 0x000e220000002500 */
[----:B------:R-:W0:Y:S01]  /*0020*/  LDCU UR8, c[0x0][0x360] ;  /* 0x00006c00ff0877ac */ /* 0x000e220008000800 */
[----:B------:R-:W0:Y:S01]  /*0030*/  S2R R6, SR_TID.X ;  /* 0x0000000000067919 */ /* 0x000e220000002100 */
[----:B------:R-:W1:Y:S01]  /*0040*/  LDCU UR9, c[0x0][0x390] ;  /* 0x00007200ff0977ac */ /* 0x000e620008000800 */
[----:B------:R-:W2:Y:S01]  /*0050*/  LDCU.64 UR6, c[0x0][0x358] ;  /* 0x00006b00ff0677ac */ /* 0x000ea20008000a00 */
[----:B0-----:R-:W-:-:S04]  /*0060*/  IMAD R0, R9, UR8, R6 ;  /* 0x0000000809007c24 */ /* 0x001fc8000f8e0206 */
[----:B------:R-:W-:-:S05]  /*0070*/  IMAD R5, R9, UR8, R0 ;  /* 0x0000000809057c24 */ /* 0x000fca000f8e0200 */
[----:B-1----:R-:W-:-:S13]  /*0080*/  ISETP.GE.U32.AND P0, PT, R5, UR9, PT ;  /* 0x0000000905007c0c */ /* 0x002fda000bf06070 */
[----:B------:R-:W0:Y:S02]  /*0090*/  @!P0 LDC.64 R2, c[0x0][0x380] ;  /* 0x0000e000ff028b82 */ /* 0x000e240000000a00 */
[----:B0-----:R-:W-:-:S06]  /*00a0*/  @!P0 IMAD.WIDE.U32 R2, R5, 0x4, R2 ;  /* 0x0000000405028825 */ /* 0x001fcc00078e0002 */
[----:B--2---:R-:W2:Y:S01]  /*00b0*/  @!P0 LDG.E R3, desc[UR6][R2.64] ;  /* 0x0000000602038981 */ /* 0x004ea2000c1e1900 */
[----:B------:R-:W0:Y:S01]  /*00c0*/  S2UR UR5, SR_CgaCtaId ;  /* 0x00000000000579c3 */ /* 0x000e220000008800 */
[----:B------:R-:W-:Y:S01]  /*00d0*/  UMOV UR4, 0x400 ;  /* 0x0000040000047882 */ /* 0x000fe20000000000 */
[----:B------:R-:W-:Y:S01]  /*00e0*/  IMAD.U32 R7, RZ, RZ, UR8 ;  /* 0x00000008ff077e24 */ /* 0x000fe2000f8e00ff */
[----:B------:R-:W-:Y:S03]  /*00f0*/  BSSY.RECONVERGENT B0, `(.L_x_0) ;  /* 0x0000010000007945 */ /* 0x000fe60003800200 */
[----:B------:R-:W-:Y:S01]  /*0100*/  IMAD.IADD R5, R5, 0x1, R7 ;  /* 0x0000000105057824 */ /* 0x000fe200078e0207 */
[----:B0-----:R-:W-:-:S06]  /*0110*/  ULEA UR4, UR5, UR4, 0x18 ;  /* 0x0000000405047291 */ /* 0x001fcc000f8ec0ff */
[----:B------:R-:W-:-:S05]  /*0120*/  LEA R4, R6, UR4, 0x2 ;  /* 0x0000000406047c11 */ /* 0x000fca000f8e10ff */
[----:B--2---:R0:W-:Y:S04]  /*0130*/  @!P0 STS [R4], R3 ;  /* 0x0000000304008388 */ /* 0x0041e80000000800 */
[----:B------:R0:W-:Y:S01]  /*0140*/  @P0 STS [R4], RZ ;  /* 0x000000ff04000388 */ /* 0x0001e20000000800 */
[----:B------:R-:W-:-:S13]  /*0150*/  ISETP.GE.U32.AND P0, PT, R5, UR9, PT ;  /* 0x0000000905007c0c */ /* 0x000fda000bf06070 */
[----:B0-----:R-:W-:Y:S05]  /*0160*/  @P0 BRA `(.L_x_1) ;  /* 0x0000000000180947 */ /* 0x001fea0003800000 */
[----:B------:R-:W0:Y:S02]  /*0170*/  LDC.64 R2, c[0x0][0x380] ;  /* 0x0000e000ff027b82 */ /* 0x000e240000000a00 */
[----:B0-----:R-:W-:-:S06]  /*0180*/  IMAD.WIDE.U32 R2, R5, 0x4, R2 ;  /* 0x0000000405027825 */ /* 0x001fcc00078e0002 */
[----:B------:R-:W2:Y:S01]  /*0190*/  LDG.E R2, desc[UR6][R2.64] ;  /* 0x0000000602027981 */ /* 0x000ea2000c1e1900 */
[----:B------:R-:W-:-:S05]  /*01a0*/  LEA R5, R7, R4, 0x2 ;  /* 0x0000000407057211 */ /* 0x000fca00078e10ff */
[----:B--2---:R1:W-:Y:S01]  /*01b0*/  STS [R5], R2 ;  /* 0x0000000205007388 */ /* 0x0043e20000000800 */
[----:B------:R-:W-:Y:S05]  /*01c0*/  BRA `(.L_x_2) ;  /* 0x0000000000087947 */ /* 0x000fea0003800000 */
.L_x_1:
[----:B------:R-:W-:-:S05]  /*01d0*/  IMAD R2, R7, 0x4, R4 ;  /* 0x0000000407027824 */ /* 0x000fca00078e0204 */
[----:B------:R0:W-:Y:S02]  /*01e0*/  STS [R2], RZ ;  /* 0x000000ff02007388 */ /* 0x0001e40000000800 */
.L_x_2:
[----:B------:R-:W-:Y:S05]  /*01f0*/  BSYNC.RECONVERGENT B0 ;  /* 0x0000000000007941 */ /* 0x000fea0003800200 */
.L_x_0:
[----:B------:R-:W-:Y:S01]  /*0200*/  BAR.SYNC.DEFER_BLOCKING 0x0 ;  /* 0x0000000000007b1d */ /* 0x000fe20000010000 */
[----:B------:R-:W-:-:S13]  /*0210*/  ISETP.GE.U32.AND P0, PT, R6, R7, PT ;  /* 0x000000070600720c */ /* 0x000fda0003f06070 */
[----:B01----:R-:W-:Y:S01]  /*0220*/  @!P0 LEA R2, R7, R4, 0x2 ;  /* 0x0000000407028211 */ /* 0x003fe200078e10ff */
[----:B------:R-:W-:Y:S05]  /*0230*/  @!P0 LDS R3, [R4] ;  /* 0x0000000004038984 */ /* 0x000fea0000000800 */
[----:B------:R-:W0:Y:S02]  /*0240*/  @!P0 LDS R2, [R2] ;  /* 0x0000000002028984 */ /* 0x000e240000000800 */
[----:B0-----:R-:W-:-:S05]  /*0250*/  @!P0 FADD R3, R2, R3 ;  /* 0x0000000302038221 */ /* 0x001fca0000000000 */
[----:B------:R2:W-:Y:S01]  /*0260*/  @!P0 STS [R4], R3 ;  /* 0x0000000304008388 */ /* 0x0005e20000000800 */
[----:B------:R-:W-:Y:S02]  /*0270*/  ISETP.GT.U32.AND P0, PT, R7, 0x1, PT ;  /* 0x000000010700780c */ /* 0x000fe40003f04070 */
[----:B------:R-:W-:-:S11]  /*0280*/  SHF.R.U32.HI R7, RZ, 0x1, R7 ;  /* 0x00000001ff077819 */ /* 0x000fd60000011607 */
[----:B--2---:R-:W-:Y:S05]  /*0290*/  @P0 BRA `(.L_x_0) ;  /* 0xfffffffc00d80947 */ /* 0x004fea000383ffff */
[----:B------:R-:W0:Y:S01]  /*02a0*/  LDCU UR4, c[0x0][0x390] ;  /* 0x00007200ff0477ac */ /* 0x000e220008000800 */
[----:B------:R-:W-:Y:S01]  /*02b0*/  IMAD.SHL.U32 R0, R0, 0x2, RZ ;  /* 0x0000000200007824 */ /* 0x000fe200078e00ff */
[----:B------:R-:W-:Y:S04]  /*02c0*/  BAR.SYNC.DEFER_BLOCKING 0x0 ;  /* 0x0000000000007b1d */ /* 0x000fe80000010000 */
[----:B0-----:R-:W-:-:S04]  /*02d0*/  ISETP.GE.AND P0, PT, R0, UR4, PT ;  /* 0x0000000400007c0c */ /* 0x001fc8000bf06270 */
[----:B------:R-:W-:-:S13]  /*02e0*/  ISETP.NE.OR P0, PT, R6, RZ, P0 ;  /* 0x000000ff0600720c */ /* 0x000fda0000705670 */
[----:B------:R-:W-:Y:S05]  /*02f0*/  @P0 EXIT ;  /* 0x000000000000094d */ /* 0x000fea0003800000 */
[----:B------:R-:W0:Y:S01]  /*0300*/  S2UR UR5, SR_CgaCtaId ;  /* 0x00000000000579c3 */ /* 0x000e220000008800 */
[----:B------:R-:W-:-:S07]  /*0310*/  UMOV UR4, 0x400 ;  /* 0x0000040000047882 */ /* 0x000fce0000000000 */
[----:B------:R-:W1:Y:S01]  /*0320*/  LDC.64 R2, c[0x0][0x388] ;  /* 0x0000e200ff027b82 */ /* 0x000e620000000a00 */
[----:B0-----:R-:W-:Y:S01]  /*0330*/  ULEA UR4, UR5, UR4, 0x18 ;  /* 0x0000000405047291 */ /* 0x001fe2000f8ec0ff */
[----:B-1----:R-:W-:-:S08]  /*0340*/  IMAD.WIDE.U32 R2, R9, 0x4, R2 ;  /* 0x0000000409027825 */ /* 0x002fd000078e0002 */
[----:B------:R-:W0:Y:S04]  /*0350*/  LDS R5, [UR4] ;  /* 0x00000004ff057984 */ /* 0x000e280008000800 */
[----:B0-----:R-:W-:Y:S01]  /*0360*/  STG.E desc[UR6][R2.64], R5 ;  /* 0x0000000502007986 */ /* 0x001fe2000c101906 */
[----:B------:R-:W-:Y:S05]  /*0370*/  EXIT ;  /* 0x000000000000794d */ /* 0x000fea0003800000 */
.L_x_3:
[----:B------:R-:W-:-:S00]  /*0380*/  BRA `(.L_x_3) ;  /* 0xfffffffc00fc7947 */ /* 0x000fc0000383ffff */
[----:B------:R-:W-:-:S00]  /*0390*/  NOP ;  /* 0x0000000000007918 */ /* 0x000fc00000000000 */
        /* <DEDUP_REMOVED lines=14> */
.L_x_4:


//--------------------- .nv.shared._Z5totalPfS_i  --------------------------
	.section	.nv.shared._Z5totalPfS_i,"aw",@nobits
	.sectionflags	@""
	.align	4
.nv.shared._Z5totalPfS_i:
	.zero		5120


//--------------------- .nv.shared.reserved.0     --------------------------
	.section	.nv.shared.reserved.0,"aw",@nobits
	.weak		__nv_reservedSMEM_offset_0_alias
	.size		__nv_reservedSMEM_offset_0_alias, 0, 64
	.other		__nv_reservedSMEM_offset_0_alias,@"STO_CUDA_RESERVED_SHARED STV_DEFAULT"
__nv_reservedSMEM_offset_0_alias:
	.zero		0
	.zero		64


//--------------------- .nv.constant0._Z5totalPfS_i --------------------------
	.section	.nv.constant0._Z5totalPfS_i,"a",@progbits
	.sectionflags	@""
	.align	4
.nv.constant0._Z5totalPfS_i:
	.zero		916


//--------------------- SYMBOLS --------------------------

	.type		.nv.reservedSmem.offset0,@object
	.size		.nv.reservedSmem.offset0,0x4
	.type		.nv.reservedSmem.cap,@object
	.size		.nv.reservedSmem.cap,0x4
